//
// Generated by NVIDIA NVVM Compiler
//
// Compiler Build ID: CL-36424714
// Cuda compilation tools, release 13.0, V13.0.88
// Based on NVVM 20.0.0
//

.version 9.0
.target sm_100
.address_size 64

	// .globl	_Z12setup_kernelP17curandStateXORWOWy
.global .align 4 .b8 precalc_xorwow_matrix[102400];
.global .align 4 .b8 precalc_xorwow_offset_matrix[102400];
.global .align 4 .b8 mrg32k3aM1[2304];
.global .align 4 .b8 mrg32k3aM2[2304];
.global .align 4 .b8 mrg32k3aM1SubSeq[2016];
.global .align 4 .b8 mrg32k3aM2SubSeq[2016];
.global .align 4 .b8 mrg32k3aM1Seq[2304];
.global .align 4 .b8 mrg32k3aM2Seq[2304];
.const .align 8 .b8 __cr_lgamma_table[72];

.visible .entry _Z12setup_kernelP17curandStateXORWOWy(
	.param .u64 .ptr .align 1 _Z12setup_kernelP17curandStateXORWOWy_param_0,
	.param .u64 _Z12setup_kernelP17curandStateXORWOWy_param_1
)
{
	.reg .pred 	%p<25>;
	.reg .b32 	%r<413>;
	.reg .b64 	%rd<19>;

	ld.param.u64 	%rd8, [_Z12setup_kernelP17curandStateXORWOWy_param_0];
	ld.param.u64 	%rd9, [_Z12setup_kernelP17curandStateXORWOWy_param_1];
	mov.u32 	%r183, %tid.x;
	mov.u32 	%r184, %ntid.x;
	mov.u32 	%r185, %ctaid.x;
	mad.lo.s32 	%r1, %r184, %r185, %r183;
	setp.gt.s32 	%p1, %r1, 1023;
	@%p1 bra 	$L__BB0_44;
	cvta.to.global.u64 	%rd10, %rd8;
	cvt.s64.s32 	%rd18, %r1;
	mul.wide.s32 	%rd11, %r1, 48;
	add.s64 	%rd2, %rd10, %rd11;
	cvt.u32.u64 	%r186, %rd9;
	xor.b32  	%r187, %r186, -1429050551;
	mul.lo.s32 	%r188, %r187, 1099087573;
	{ .reg .b32 tmp; mov.b64 {tmp, %r189}, %rd9; }
	xor.b32  	%r190, %r189, -136515619;
	mul.lo.s32 	%r191, %r190, -1703105765;
	add.s32 	%r192, %r188, %r191;
	add.s32 	%r193, %r192, 6615241;
	add.s32 	%r194, %r188, 123456789;
	st.global.v2.u32 	[%rd2], {%r193, %r194};
	xor.b32  	%r195, %r188, 362436069;
	add.s32 	%r196, %r191, 521288629;
	st.global.v2.u32 	[%rd2+8], {%r195, %r196};
	xor.b32  	%r197, %r191, 88675123;
	add.s32 	%r198, %r188, 5783321;
	st.global.v2.u32 	[%rd2+16], {%r197, %r198};
	setp.eq.s32 	%p2, %r1, 0;
	@%p2 bra 	$L__BB0_43;
	mov.b32 	%r319, 0;
$L__BB0_3:
	and.b64  	%rd4, %rd18, 3;
	setp.eq.s64 	%p3, %rd4, 0;
	@%p3 bra 	$L__BB0_42;
	mul.wide.u32 	%rd12, %r319, 3200;
	mov.u64 	%rd13, precalc_xorwow_matrix;
	add.s64 	%rd5, %rd13, %rd12;
	cvt.u32.u64 	%r3, %rd4;
	mov.b32 	%r320, 0;
$L__BB0_5:
	mov.b32 	%r333, 0;
	mov.u32 	%r334, %r333;
	mov.u32 	%r335, %r333;
	mov.u32 	%r336, %r333;
	mov.u32 	%r337, %r333;
	mov.u32 	%r326, %r333;
$L__BB0_6:
	mul.wide.u32 	%rd14, %r326, 4;
	add.s64 	%rd15, %rd2, %rd14;
	ld.global.u32 	%r11, [%rd15+4];
	shl.b32 	%r12, %r326, 5;
	mov.b32 	%r332, 0;
$L__BB0_7:
	.pragma "nounroll";
	shr.u32 	%r203, %r11, %r332;
	and.b32  	%r204, %r203, 1;
	setp.eq.b32 	%p4, %r204, 1;
	not.pred 	%p5, %p4;
	add.s32 	%r205, %r12, %r332;
	mul.lo.s32 	%r206, %r205, 5;
	mul.wide.u32 	%rd16, %r206, 4;
	add.s64 	%rd6, %rd5, %rd16;
	@%p5 bra 	$L__BB0_9;
	ld.global.u32 	%r207, [%rd6];
	xor.b32  	%r337, %r337, %r207;
	ld.global.u32 	%r208, [%rd6+4];
	xor.b32  	%r336, %r336, %r208;
	ld.global.u32 	%r209, [%rd6+8];
	xor.b32  	%r335, %r335, %r209;
	ld.global.u32 	%r210, [%rd6+12];
	xor.b32  	%r334, %r334, %r210;
	ld.global.u32 	%r211, [%rd6+16];
	xor.b32  	%r333, %r333, %r211;
$L__BB0_9:
	and.b32  	%r213, %r203, 2;
	setp.eq.s32 	%p6, %r213, 0;
	@%p6 bra 	$L__BB0_11;
	ld.global.u32 	%r214, [%rd6+20];
	xor.b32  	%r337, %r337, %r214;
	ld.global.u32 	%r215, [%rd6+24];
	xor.b32  	%r336, %r336, %r215;
	ld.global.u32 	%r216, [%rd6+28];
	xor.b32  	%r335, %r335, %r216;
	ld.global.u32 	%r217, [%rd6+32];
	xor.b32  	%r334, %r334, %r217;
	ld.global.u32 	%r218, [%rd6+36];
	xor.b32  	%r333, %r333, %r218;
$L__BB0_11:
	and.b32  	%r220, %r203, 4;
	setp.eq.s32 	%p7, %r220, 0;
	@%p7 bra 	$L__BB0_13;
	ld.global.u32 	%r221, [%rd6+40];
	xor.b32  	%r337, %r337, %r221;
	ld.global.u32 	%r222, [%rd6+44];
	xor.b32  	%r336, %r336, %r222;
	ld.global.u32 	%r223, [%rd6+48];
	xor.b32  	%r335, %r335, %r223;
	ld.global.u32 	%r224, [%rd6+52];
	xor.b32  	%r334, %r334, %r224;
	ld.global.u32 	%r225, [%rd6+56];
	xor.b32  	%r333, %r333, %r225;
$L__BB0_13:
	and.b32  	%r227, %r203, 8;
	setp.eq.s32 	%p8, %r227, 0;
	@%p8 bra 	$L__BB0_15;
	ld.global.u32 	%r228, [%rd6+60];
	xor.b32  	%r337, %r337, %r228;
	ld.global.u32 	%r229, [%rd6+64];
	xor.b32  	%r336, %r336, %r229;
	ld.global.u32 	%r230, [%rd6+68];
	xor.b32  	%r335, %r335, %r230;
	ld.global.u32 	%r231, [%rd6+72];
	xor.b32  	%r334, %r334, %r231;
	ld.global.u32 	%r232, [%rd6+76];
	xor.b32  	%r333, %r333, %r232;
$L__BB0_15:
	and.b32  	%r234, %r203, 16;
	setp.eq.s32 	%p9, %r234, 0;
	@%p9 bra 	$L__BB0_17;
	ld.global.u32 	%r235, [%rd6+80];
	xor.b32  	%r337, %r337, %r235;
	ld.global.u32 	%r236, [%rd6+84];
	xor.b32  	%r336, %r336, %r236;
	ld.global.u32 	%r237, [%rd6+88];
	xor.b32  	%r335, %r335, %r237;
	ld.global.u32 	%r238, [%rd6+92];
	xor.b32  	%r334, %r334, %r238;
	ld.global.u32 	%r239, [%rd6+96];
	xor.b32  	%r333, %r333, %r239;
$L__BB0_17:
	and.b32  	%r241, %r203, 32;
	setp.eq.s32 	%p10, %r241, 0;
	@%p10 bra 	$L__BB0_19;
	ld.global.u32 	%r242, [%rd6+100];
	xor.b32  	%r337, %r337, %r242;
	ld.global.u32 	%r243, [%rd6+104];
	xor.b32  	%r336, %r336, %r243;
	ld.global.u32 	%r244, [%rd6+108];
	xor.b32  	%r335, %r335, %r244;
	ld.global.u32 	%r245, [%rd6+112];
	xor.b32  	%r334, %r334, %r245;
	ld.global.u32 	%r246, [%rd6+116];
	xor.b32  	%r333, %r333, %r246;
$L__BB0_19:
	and.b32  	%r248, %r203, 64;
	setp.eq.s32 	%p11, %r248, 0;
	@%p11 bra 	$L__BB0_21;
	ld.global.u32 	%r249, [%rd6+120];
	xor.b32  	%r337, %r337, %r249;
	ld.global.u32 	%r250, [%rd6+124];
	xor.b32  	%r336, %r336, %r250;
	ld.global.u32 	%r251, [%rd6+128];
	xor.b32  	%r335, %r335, %r251;
	ld.global.u32 	%r252, [%rd6+132];
	xor.b32  	%r334, %r334, %r252;
	ld.global.u32 	%r253, [%rd6+136];
	xor.b32  	%r333, %r333, %r253;
$L__BB0_21:
	and.b32  	%r255, %r203, 128;
	setp.eq.s32 	%p12, %r255, 0;
	@%p12 bra 	$L__BB0_23;
	ld.global.u32 	%r256, [%rd6+140];
	xor.b32  	%r337, %r337, %r256;
	ld.global.u32 	%r257, [%rd6+144];
	xor.b32  	%r336, %r336, %r257;
	ld.global.u32 	%r258, [%rd6+148];
	xor.b32  	%r335, %r335, %r258;
	ld.global.u32 	%r259, [%rd6+152];
	xor.b32  	%r334, %r334, %r259;
	ld.global.u32 	%r260, [%rd6+156];
	xor.b32  	%r333, %r333, %r260;
$L__BB0_23:
	and.b32  	%r262, %r203, 256;
	setp.eq.s32 	%p13, %r262, 0;
	@%p13 bra 	$L__BB0_25;
	ld.global.u32 	%r263, [%rd6+160];
	xor.b32  	%r337, %r337, %r263;
	ld.global.u32 	%r264, [%rd6+164];
	xor.b32  	%r336, %r336, %r264;
	ld.global.u32 	%r265, [%rd6+168];
	xor.b32  	%r335, %r335, %r265;
	ld.global.u32 	%r266, [%rd6+172];
	xor.b32  	%r334, %r334, %r266;
	ld.global.u32 	%r267, [%rd6+176];
	xor.b32  	%r333, %r333, %r267;
$L__BB0_25:
	and.b32  	%r269, %r203, 512;
	setp.eq.s32 	%p14, %r269, 0;
	@%p14 bra 	$L__BB0_27;
	ld.global.u32 	%r270, [%rd6+180];
	xor.b32  	%r337, %r337, %r270;
	ld.global.u32 	%r271, [%rd6+184];
	xor.b32  	%r336, %r336, %r271;
	ld.global.u32 	%r272, [%rd6+188];
	xor.b32  	%r335, %r335, %r272;
	ld.global.u32 	%r273, [%rd6+192];
	xor.b32  	%r334, %r334, %r273;
	ld.global.u32 	%r274, [%rd6+196];
	xor.b32  	%r333, %r333, %r274;
$L__BB0_27:
	and.b32  	%r276, %r203, 1024;
	setp.eq.s32 	%p15, %r276, 0;
	@%p15 bra 	$L__BB0_29;
	ld.global.u32 	%r277, [%rd6+200];
	xor.b32  	%r337, %r337, %r277;
	ld.global.u32 	%r278, [%rd6+204];
	xor.b32  	%r336, %r336, %r278;
	ld.global.u32 	%r279, [%rd6+208];
	xor.b32  	%r335, %r335, %r279;
	ld.global.u32 	%r280, [%rd6+212];
	xor.b32  	%r334, %r334, %r280;
	ld.global.u32 	%r281, [%rd6+216];
	xor.b32  	%r333, %r333, %r281;
$L__BB0_29:
	and.b32  	%r283, %r203, 2048;
	setp.eq.s32 	%p16, %r283, 0;
	@%p16 bra 	$L__BB0_31;
	ld.global.u32 	%r284, [%rd6+220];
	xor.b32  	%r337, %r337, %r284;
	ld.global.u32 	%r285, [%rd6+224];
	xor.b32  	%r336, %r336, %r285;
	ld.global.u32 	%r286, [%rd6+228];
	xor.b32  	%r335, %r335, %r286;
	ld.global.u32 	%r287, [%rd6+232];
	xor.b32  	%r334, %r334, %r287;
	ld.global.u32 	%r288, [%rd6+236];
	xor.b32  	%r333, %r333, %r288;
$L__BB0_31:
	and.b32  	%r290, %r203, 4096;
	setp.eq.s32 	%p17, %r290, 0;
	@%p17 bra 	$L__BB0_33;
	ld.global.u32 	%r291, [%rd6+240];
	xor.b32  	%r337, %r337, %r291;
	ld.global.u32 	%r292, [%rd6+244];
	xor.b32  	%r336, %r336, %r292;
	ld.global.u32 	%r293, [%rd6+248];
	xor.b32  	%r335, %r335, %r293;
	ld.global.u32 	%r294, [%rd6+252];
	xor.b32  	%r334, %r334, %r294;
	ld.global.u32 	%r295, [%rd6+256];
	xor.b32  	%r333, %r333, %r295;
$L__BB0_33:
	and.b32  	%r297, %r203, 8192;
	setp.eq.s32 	%p18, %r297, 0;
	@%p18 bra 	$L__BB0_35;
	ld.global.u32 	%r298, [%rd6+260];
	xor.b32  	%r337, %r337, %r298;
	ld.global.u32 	%r299, [%rd6+264];
	xor.b32  	%r336, %r336, %r299;
	ld.global.u32 	%r300, [%rd6+268];
	xor.b32  	%r335, %r335, %r300;
	ld.global.u32 	%r301, [%rd6+272];
	xor.b32  	%r334, %r334, %r301;
	ld.global.u32 	%r302, [%rd6+276];
	xor.b32  	%r333, %r333, %r302;
$L__BB0_35:
	and.b32  	%r304, %r203, 16384;
	setp.eq.s32 	%p19, %r304, 0;
	@%p19 bra 	$L__BB0_37;
	ld.global.u32 	%r305, [%rd6+280];
	xor.b32  	%r337, %r337, %r305;
	ld.global.u32 	%r306, [%rd6+284];
	xor.b32  	%r336, %r336, %r306;
	ld.global.u32 	%r307, [%rd6+288];
	xor.b32  	%r335, %r335, %r307;
	ld.global.u32 	%r308, [%rd6+292];
	xor.b32  	%r334, %r334, %r308;
	ld.global.u32 	%r309, [%rd6+296];
	xor.b32  	%r333, %r333, %r309;
$L__BB0_37:
	and.b32  	%r311, %r203, 32768;
	setp.eq.s32 	%p20, %r311, 0;
	@%p20 bra 	$L__BB0_39;
	ld.global.u32 	%r312, [%rd6+300];
	xor.b32  	%r337, %r337, %r312;
	ld.global.u32 	%r313, [%rd6+304];
	xor.b32  	%r336, %r336, %r313;
	ld.global.u32 	%r314, [%rd6+308];
	xor.b32  	%r335, %r335, %r314;
	ld.global.u32 	%r315, [%rd6+312];
	xor.b32  	%r334, %r334, %r315;
	ld.global.u32 	%r316, [%rd6+316];
	xor.b32  	%r333, %r333, %r316;
$L__BB0_39:
	add.s32 	%r332, %r332, 16;
	setp.ne.s32 	%p21, %r332, 32;
	@%p21 bra 	$L__BB0_7;
	mad.lo.s32 	%r317, %r326, -31, %r12;
	add.s32 	%r326, %r317, 1;
	setp.ne.s32 	%p22, %r326, 5;
	@%p22 bra 	$L__BB0_6;
	st.global.u32 	[%rd2+4], %r337;
	st.global.u32 	[%rd2+8], %r336;
	st.global.u32 	[%rd2+12], %r335;
	st.global.u32 	[%rd2+16], %r334;
	st.global.u32 	[%rd2+20], %r333;
	add.s32 	%r320, %r320, 1;
	setp.lt.u32 	%p23, %r320, %r3;
	@%p23 bra 	$L__BB0_5;
$L__BB0_42:
	shr.u64 	%rd7, %rd18, 2;
	add.s32 	%r319, %r319, 1;
	setp.gt.u64 	%p24, %rd18, 3;
	mov.u64 	%rd18, %rd7;
	@%p24 bra 	$L__BB0_3;
$L__BB0_43:
	mov.b32 	%r318, 0;
	st.global.v2.u32 	[%rd2+24], {%r318, %r318};
	st.global.u32 	[%rd2+32], %r318;
	mov.b64 	%rd17, 0;
	st.global.u64 	[%rd2+40], %rd17;
$L__BB0_44:
	ret;

}
	// .globl	_Z11init_matrixPiiiiP17curandStateXORWOW
.visible .entry _Z11init_matrixPiiiiP17curandStateXORWOW(
	.param .u64 .ptr .align 1 _Z11init_matrixPiiiiP17curandStateXORWOW_param_0,
	.param .u32 _Z11init_matrixPiiiiP17curandStateXORWOW_param_1,
	.param .u32 _Z11init_matrixPiiiiP17curandStateXORWOW_param_2,
	.param .u32 _Z11init_matrixPiiiiP17curandStateXORWOW_param_3,
	.param .u64 .ptr .align 1 _Z11init_matrixPiiiiP17curandStateXORWOW_param_4
)
{
	.reg .b32 	%r<26>;
	.reg .b32 	%f<7>;
	.reg .b64 	%rd<9>;
	.reg .b64 	%fd<5>;

	ld.param.u64 	%rd1, [_Z11init_matrixPiiiiP17curandStateXORWOW_param_0];
	ld.param.u32 	%r1, [_Z11init_matrixPiiiiP17curandStateXORWOW_param_1];
	ld.param.u32 	%r2, [_Z11init_matrixPiiiiP17curandStateXORWOW_param_2];
	ld.param.u32 	%r3, [_Z11init_matrixPiiiiP17curandStateXORWOW_param_3];
	ld.param.u64 	%rd2, [_Z11init_matrixPiiiiP17curandStateXORWOW_param_4];
	cvta.to.global.u64 	%rd3, %rd1;
	cvta.to.global.u64 	%rd4, %rd2;
	mov.u32 	%r4, %tid.x;
	mov.u32 	%r5, %ntid.x;
	mov.u32 	%r6, %ctaid.x;
	mad.lo.s32 	%r7, %r5, %r6, %r4;
	div.s32 	%r8, %r7, %r1;
	mul.wide.s32 	%rd5, %r8, 48;
	add.s64 	%rd6, %rd4, %rd5;
	ld.global.v2.u32 	{%r9, %r10}, [%rd6];
	shr.u32 	%r11, %r10, 2;
	xor.b32  	%r12, %r11, %r10;
	ld.global.v2.u32 	{%r13, %r14}, [%rd6+8];
	ld.global.v2.u32 	{%r15, %r16}, [%rd6+16];
	st.global.v2.u32 	[%rd6+8], {%r14, %r15};
	shl.b32 	%r17, %r16, 4;
	shl.b32 	%r18, %r12, 1;
	xor.b32  	%r19, %r18, %r17;
	xor.b32  	%r20, %r19, %r12;
	xor.b32  	%r21, %r20, %r16;
	st.global.v2.u32 	[%rd6+16], {%r16, %r21};
	add.s32 	%r22, %r9, 362437;
	st.global.v2.u32 	[%rd6], {%r22, %r13};
	add.s32 	%r23, %r21, %r22;
	cvt.rn.f32.u32 	%f1, %r23;
	fma.rn.f32 	%f2, %f1, 0f2F800000, 0f2F000000;
	sub.s32 	%r24, %r3, %r2;
	cvt.rn.f64.s32 	%fd1, %r24;
	add.f64 	%fd2, %fd1, 0d3FEFFFFDE7210BE9;
	cvt.f64.f32 	%fd3, %f2;
	mul.f64 	%fd4, %fd2, %fd3;
	cvt.rn.f32.f64 	%f3, %fd4;
	cvt.rn.f32.s32 	%f4, %r2;
	add.f32 	%f5, %f4, %f3;
	cvt.rzi.f32.f32 	%f6, %f5;
	cvt.rzi.s32.f32 	%r25, %f6;
	mul.wide.s32 	%rd7, %r7, 4;
	add.s64 	%rd8, %rd3, %rd7;
	st.global.u32 	[%rd8], %r25;
	ret;

}


// ===== COMPILED SASS (sm_100) =====

	.target	sm_100

	.elftype	@"ET_EXEC"


//--------------------- .note.nv.tkinfo           --------------------------
	.section	.note.nv.tkinfo,"",@"SHT_NOTE"
	.sectionflags	@"SHF_NOTE_NV_TKINFO"
	.tkinfo
        /*0018*/ 	.word	0x00000002
        /*0030*/ 	.string	""
        /*0030*/ 	.string	"ptxas"
        /*0030*/ 	.string	"Cuda compilation tools, release 13.0, V13.0.88"
        /*0030*/ 	.string	"Build cuda_13.0.r13.0/compiler.36424714_0"
        /*0030*/ 	.string	"-arch sm_100 -m 64 "



//--------------------- .note.nv.cuinfo           --------------------------
	.section	.note.nv.cuinfo,"",@"SHT_NOTE"
	.sectionflags	@"SHF_NOTE_NV_CUINFO"
        /*0018*/ 	.short	0x0002
        /*001a*/ 	.short	0x0064
        /*001c*/ 	.short	0x0082
	.zero		2


//--------------------- .nv.info                  --------------------------
	.section	.nv.info,"",@"SHT_CUDA_INFO"
	.align	4


	//----- nvinfo : EIATTR_REGCOUNT
	.align		4
        /*0000*/ 	.byte	0x04, 0x2f
        /*0002*/ 	.short	(.L_10 - .L_9)
	.align		4
.L_9:
        /*0004*/ 	.word	index@(_Z12setup_kernelP17curandStateXORWOWy)
        /*0008*/ 	.word	0x0000001f


	//----- nvinfo : EIATTR_FRAME_SIZE
	.align		4
.L_10:
        /*000c*/ 	.byte	0x04, 0x11
        /*000e*/ 	.short	(.L_12 - .L_11)
	.align		4
.L_11:
        /*0010*/ 	.word	index@(_Z12setup_kernelP17curandStateXORWOWy)
        /*0014*/ 	.word	0x00000000


	//----- nvinfo : EIATTR_REGCOUNT
	.align		4
.L_12:
        /*0018*/ 	.byte	0x04, 0x2f
        /*001a*/ 	.short	(.L_14 - .L_13)
	.align		4
.L_13:
        /*001c*/ 	.word	index@(_Z11init_matrixPiiiiP17curandStateXORWOW)
        /*0020*/ 	.word	0x00000016


	//----- nvinfo : EIATTR_FRAME_SIZE
	.align		4
.L_14:
        /*0024*/ 	.byte	0x04, 0x11
        /*0026*/ 	.short	(.L_16 - .L_15)
	.align		4
.L_15:
        /*0028*/ 	.word	index@(_Z11init_matrixPiiiiP17curandStateXORWOW)
        /*002c*/ 	.word	0x00000000


	//----- nvinfo : EIATTR_MIN_STACK_SIZE
	.align		4
.L_16:
        /*0030*/ 	.byte	0x04, 0x12
        /*0032*/ 	.short	(.L_18 - .L_17)
	.align		4
.L_17:
        /*0034*/ 	.word	index@(_Z11init_matrixPiiiiP17curandStateXORWOW)
        /*0038*/ 	.word	0x00000000


	//----- nvinfo : EIATTR_MIN_STACK_SIZE
	.align		4
.L_18:
        /*003c*/ 	.byte	0x04, 0x12
        /*003e*/ 	.short	(.L_20 - .L_19)
	.align		4
.L_19:
        /*0040*/ 	.word	index@(_Z12setup_kernelP17curandStateXORWOWy)
        /*0044*/ 	.word	0x00000000
.L_20:


//--------------------- .nv.compat                --------------------------
	.section	.nv.compat,"",@"SHT_CUDA_COMPAT_INFO"
	.align	4
        /*0000*/ 	.byte	0x02, 0x09, 0x00, 0x00, 0x02, 0x02, 0x01, 0x00, 0x02, 0x05, 0x05, 0x00, 0x03, 0x07, 0x01, 0x01
        /*0010*/ 	.byte	0x02, 0x03, 0x00, 0x00, 0x02, 0x06, 0x01, 0x00, 0x04, 0x0b, 0x08, 0x00, 0x01, 0x00, 0x00, 0x00
        /*0020*/ 	.byte	0x00, 0x00, 0x00, 0x00


//--------------------- .nv.info._Z11init_matrixPiiiiP17curandStateXORWOW --------------------------
	.section	.nv.info._Z11init_matrixPiiiiP17curandStateXORWOW,"",@"SHT_CUDA_INFO"
	.sectionflags	@""
	.align	4


	//----- nvinfo : EIATTR_CUDA_API_VERSION
	.align		4
        /*0000*/ 	.byte	0x04, 0x37
        /*0002*/ 	.short	(.L_22 - .L_21)
.L_21:
        /*0004*/ 	.word	0x00000082


	//----- nvinfo : EIATTR_KPARAM_INFO
	.align		4
.L_22:
        /*0008*/ 	.byte	0x04, 0x17
        /*000a*/ 	.short	(.L_24 - .L_23)
.L_23:
        /*000c*/ 	.word	0x00000000
        /*0010*/ 	.short	0x0004
        /*0012*/ 	.short	0x0018
        /*0014*/ 	.byte	0x00, 0xf5, 0x21, 0x00


	//----- nvinfo : EIATTR_KPARAM_INFO
	.align		4
.L_24:
        /*0018*/ 	.byte	0x04, 0x17
        /*001a*/ 	.short	(.L_26 - .L_25)
.L_25:
        /*001c*/ 	.word	0x00000000
        /*0020*/ 	.short	0x0003
        /*0022*/ 	.short	0x0010
        /*0024*/ 	.byte	0x00, 0xf0, 0x11, 0x00


	//----- nvinfo : EIATTR_KPARAM_INFO
	.align		4
.L_26:
        /*0028*/ 	.byte	0x04, 0x17
        /*002a*/ 	.short	(.L_28 - .L_27)
.L_27:
        /*002c*/ 	.word	0x00000000
        /*0030*/ 	.short	0x0002
        /*0032*/ 	.short	0x000c
        /*0034*/ 	.byte	0x00, 0xf0, 0x11, 0x00


	//----- nvinfo : EIATTR_KPARAM_INFO
	.align		4
.L_28:
        /*0038*/ 	.byte	0x04, 0x17
        /*003a*/ 	.short	(.L_30 - .L_29)
.L_29:
        /*003c*/ 	.word	0x00000000
        /*0040*/ 	.short	0x0001
        /*0042*/ 	.short	0x0008
        /*0044*/ 	.byte	0x00, 0xf0, 0x11, 0x00


	//----- nvinfo : EIATTR_KPARAM_INFO
	.align		4
.L_30:
        /*0048*/ 	.byte	0x04, 0x17
        /*004a*/ 	.short	(.L_32 - .L_31)
.L_31:
        /*004c*/ 	.word	0x00000000
        /*0050*/ 	.short	0x0000
        /*0052*/ 	.short	0x0000
        /*0054*/ 	.byte	0x00, 0xf5, 0x21, 0x00


	//----- nvinfo : EIATTR_SPARSE_MMA_MASK
	.align		4
.L_32:
        /*0058*/ 	.byte	0x03, 0x50
        /*005a*/ 	.short	0x0000


	//----- nvinfo : EIATTR_MAXREG_COUNT
	.align		4
        /*005c*/ 	.byte	0x03, 0x1b
        /*005e*/ 	.short	0x00ff


	//----- nvinfo : EIATTR_MERCURY_ISA_VERSION
	.align		4
        /*0060*/ 	.byte	0x03, 0x5f
        /*0062*/ 	.short	0x0101


	//----- nvinfo : EIATTR_VRC_CTA_INIT_COUNT
	.align		4
        /*0064*/ 	.byte	0x02, 0x4a
	.zero		1
	.zero		1


	//----- nvinfo : EIATTR_EXIT_INSTR_OFFSETS
	.align		4
        /*0068*/ 	.byte	0x04, 0x1c
        /*006a*/ 	.short	(.L_34 - .L_33)


	//   ....[0]....
.L_33:
        /*006c*/ 	.word	0x00000450


	//----- nvinfo : EIATTR_CBANK_PARAM_SIZE
	.align		4
.L_34:
        /*0070*/ 	.byte	0x03, 0x19
        /*0072*/ 	.short	0x0020


	//----- nvinfo : EIATTR_PARAM_CBANK
	.align		4
        /*0074*/ 	.byte	0x04, 0x0a
        /*0076*/ 	.short	(.L_36 - .L_35)
	.align		4
.L_35:
        /*0078*/ 	.word	index@(.nv.constant0._Z11init_matrixPiiiiP17curandStateXORWOW)
        /*007c*/ 	.short	0x0380
        /*007e*/ 	.short	0x0020


	//----- nvinfo : EIATTR_SW_WAR
	.align		4
.L_36:
        /*0080*/ 	.byte	0x04, 0x36
        /*0082*/ 	.short	(.L_38 - .L_37)
.L_37:
        /*0084*/ 	.word	0x00000008
.L_38:


//--------------------- .nv.info._Z12setup_kernelP17curandStateXORWOWy --------------------------
	.section	.nv.info._Z12setup_kernelP17curandStateXORWOWy,"",@"SHT_CUDA_INFO"
	.sectionflags	@""
	.align	4


	//----- nvinfo : EIATTR_CUDA_API_VERSION
	.align		4
        /*0000*/ 	.byte	0x04, 0x37
        /*0002*/ 	.short	(.L_40 - .L_39)
.L_39:
        /*0004*/ 	.word	0x00000082


	//----- nvinfo : EIATTR_KPARAM_INFO
	.align		4
.L_40:
        /*0008*/ 	.byte	0x04, 0x17
        /*000a*/ 	.short	(.L_42 - .L_41)
.L_41:
        /*000c*/ 	.word	0x00000000
        /*0010*/ 	.short	0x0001
        /*0012*/ 	.short	0x0008
        /*0014*/ 	.byte	0x00, 0xf0, 0x21, 0x00


	//----- nvinfo : EIATTR_KPARAM_INFO
	.align		4
.L_42:
        /*0018*/ 	.byte	0x04, 0x17
        /*001a*/ 	.short	(.L_44 - .L_43)
.L_43:
        /*001c*/ 	.word	0x00000000
        /*0020*/ 	.short	0x0000
        /*0022*/ 	.short	0x0000
        /*0024*/ 	.byte	0x00, 0xf5, 0x21, 0x00


	//----- nvinfo : EIATTR_SPARSE_MMA_MASK
	.align		4
.L_44:
        /*0028*/ 	.byte	0x03, 0x50
        /*002a*/ 	.short	0x0000


	//----- nvinfo : EIATTR_MAXREG_COUNT
	.align		4
        /*002c*/ 	.byte	0x03, 0x1b
        /*002e*/ 	.short	0x00ff


	//----- nvinfo : EIATTR_MERCURY_ISA_VERSION
	.align		4
        /*0030*/ 	.byte	0x03, 0x5f
        /*0032*/ 	.short	0x0101


	//----- nvinfo : EIATTR_VRC_CTA_INIT_COUNT
	.align		4
        /*0034*/ 	.byte	0x02, 0x4a
	.zero		1
	.zero		1


	//----- nvinfo : EIATTR_EXIT_INSTR_OFFSETS
	.align		4
        /*0038*/ 	.byte	0x04, 0x1c
        /*003a*/ 	.short	(.L_46 - .L_45)


	//   ....[0]....
.L_45:
        /*003c*/ 	.word	0x00000060


	//   ....[1]....
        /*0040*/ 	.word	0x00000ef0


	//----- nvinfo : EIATTR_CRS_STACK_SIZE
	.align		4
.L_46:
        /*0044*/ 	.byte	0x04, 0x1e
        /*0046*/ 	.short	(.L_48 - .L_47)
.L_47:
        /*0048*/ 	.word	0x00000000


	//----- nvinfo : EIATTR_CBANK_PARAM_SIZE
	.align		4
.L_48:
        /*004c*/ 	.byte	0x03, 0x19
        /*004e*/ 	.short	0x0010


	//----- nvinfo : EIATTR_PARAM_CBANK
	.align		4
        /*0050*/ 	.byte	0x04, 0x0a
        /*0052*/ 	.short	(.L_50 - .L_49)
	.align		4
.L_49:
        /*0054*/ 	.word	index@(.nv.constant0._Z12setup_kernelP17curandStateXORWOWy)
        /*0058*/ 	.short	0x0380
        /*005a*/ 	.short	0x0010


	//----- nvinfo : EIATTR_SW_WAR
	.align		4
.L_50:
        /*005c*/ 	.byte	0x04, 0x36
        /*005e*/ 	.short	(.L_52 - .L_51)
.L_51:
        /*0060*/ 	.word	0x00000008
.L_52:


//--------------------- .nv.callgraph             --------------------------
	.section	.nv.callgraph,"",@"SHT_CUDA_CALLGRAPH"
	.align	4
	.sectionentsize	8
	.align		4
        /*0000*/ 	.word	0x00000000
	.align		4
        /*0004*/ 	.word	0xffffffff
	.align		4
        /*0008*/ 	.word	0x00000000
	.align		4
        /*000c*/ 	.word	0xfffffffe
	.align		4
        /*0010*/ 	.word	0x00000000
	.align		4
        /*0014*/ 	.word	0xfffffffd
	.align		4
        /*0018*/ 	.word	0x00000000
	.align		4
        /*001c*/ 	.word	0xfffffffc


//--------------------- .nv.constant4             --------------------------
	.section	.nv.constant4,"a",@progbits
	.align	8
	.align		8
.nv.constant4:
        /*0000*/ 	.dword	precalc_xorwow_matrix
	.align		8
        /*0008*/ 	.dword	precalc_xorwow_offset_matrix
	.align		8
        /*0010*/ 	.dword	mrg32k3aM1
	.align		8
        /*0018*/ 	.dword	mrg32k3aM2
	.align		8
        /*0020*/ 	.dword	mrg32k3aM1SubSeq
	.align		8
        /*0028*/ 	.dword	mrg32k3aM2SubSeq
	.align		8
        /*0030*/ 	.dword	mrg32k3aM1Seq
	.align		8
        /*0038*/ 	.dword	mrg32k3aM2Seq


//--------------------- .nv.constant3             --------------------------
	.section	.nv.constant3,"a",@progbits
	.align	8
.nv.constant3:
	.type		__cr_lgamma_table,@object
	.size		__cr_lgamma_table,(.L_8 - __cr_lgamma_table)
__cr_lgamma_table:
        /*0000*/ 	.byte	0x00, 0x00, 0x00, 0x00, 0x00, 0x00, 0x00, 0x00, 0x00, 0x00, 0x00, 0x00, 0x00, 0x00, 0x00, 0x00
        /*0010*/ 	.byte	0xef, 0x39, 0xfa, 0xfe, 0x42, 0x2e, 0xe6, 0x3f, 0x02, 0x20, 0x2a, 0xfa, 0x0b, 0xab, 0xfc, 0x3f
        /*0020*/ 	.byte	0xf9, 0x2c, 0x92, 0x7c, 0xa7, 0x6c, 0x09, 0x40, 0xc9, 0x79, 0x44, 0x3c, 0x64, 0x26, 0x13, 0x40
        /*0030*/ 	.byte	0xca, 0x01, 0xcf, 0x3a, 0x27, 0x51, 0x1a, 0x40, 0x30, 0xcc, 0x2d, 0xf3, 0xe1, 0x0c, 0x21, 0x40
        /*0040*/ 	.byte	0x0d, 0xb7, 0xfc, 0x82, 0x8e, 0x35, 0x25, 0x40
.L_8:


//--------------------- .text._Z11init_matrixPiiiiP17curandStateXORWOW --------------------------
	.section	.text._Z11init_matrixPiiiiP17curandStateXORWOW,"ax",@progbits
	.align	128
        .global         _Z11init_matrixPiiiiP17curandStateXORWOW
        .type           _Z11init_matrixPiiiiP17curandStateXORWOW,@function
        .size           _Z11init_matrixPiiiiP17curandStateXORWOW,(.L_x_10 - _Z11init_matrixPiiiiP17curandStateXORWOW)
        .other          _Z11init_matrixPiiiiP17curandStateXORWOW,@"STO_CUDA_ENTRY STV_DEFAULT"
_Z11init_matrixPiiiiP17curandStateXORWOW:
.text._Z11init_matrixPiiiiP17curandStateXORWOW:
[----:B------:R-:W-:Y:S08]  /*0000*/  LDC R1, c[0x0][0x37c] ;  /* 0x0000df00ff017b82 */ /* 0x000ff00000000800 */
[----:B------:R-:W0:Y:S01]  /*0010*/  LDC R9, c[0x0][0x388] ;  /* 0x0000e200ff097b82 */ /* 0x000e220000000800 */
[----:B------:R-:W1:Y:S01]  /*0020*/  S2R R0, SR_TID.X ;  /* 0x0000000000007919 */ /* 0x000e620000002100 */
[----:B------:R-:W1:Y:S01]  /*0030*/  LDCU UR4, c[0x0][0x360] ;  /* 0x00006c00ff0477ac */ /* 0x000e620008000800 */
[----:B------:R-:W1:Y:S01]  /*0040*/  S2R R5, SR_CTAID.X ;  /* 0x0000000000057919 */ /* 0x000e620000002500 */
[----:B------:R-:W2:Y:S01]  /*0050*/  LDCU.64 UR6, c[0x0][0x358] ;  /* 0x00006b00ff0677ac */ /* 0x000ea20008000a00 */
[----:B------:R-:W3:Y:S01]  /*0060*/  LDCU UR5, c[0x0][0x38c] ;  /* 0x00007180ff0577ac */ /* 0x000ee20008000800 */
[----:B0-----:R-:W-:-:S04]  /*0070*/  IABS R7, R9 ;  /* 0x0000000900077213 */ /* 0x001fc80000000000 */
[----:B------:R-:W0:Y:S01]  /*0080*/  I2F.RP R4, R7 ;  /* 0x0000000700047306 */ /* 0x000e220000209400 */
[----:B-1----:R-:W-:Y:S01]  /*0090*/  IMAD R0, R5, UR4, R0 ;  /* 0x0000000405007c24 */ /* 0x002fe2000f8e0200 */
[----:B------:R-:W3:Y:S06]  /*00a0*/  LDCU UR4, c[0x0][0x390] ;  /* 0x00007200ff0477ac */ /* 0x000eec0008000800 */
[----:B0-----:R-:W0:Y:S02]  /*00b0*/  MUFU.RCP R4, R4 ;  /* 0x0000000400047308 */ /* 0x001e240000001000 */
[----:B0-----:R-:W-:-:S06]  /*00c0*/  VIADD R2, R4, 0xffffffe ;  /* 0x0ffffffe04027836 */ /* 0x001fcc0000000000 */
[----:B------:R0:W1:Y:S02]  /*00d0*/  F2I.FTZ.U32.TRUNC.NTZ R3, R2 ;  /* 0x0000000200037305 */ /* 0x000064000021f000 */
[----:B0-----:R-:W-:Y:S02]  /*00e0*/  HFMA2 R2, -RZ, RZ, 0, 0 ;  /* 0x00000000ff027431 */ /* 0x001fe400000001ff */
[----:B-1----:R-:W-:-:S04]  /*00f0*/  IMAD.MOV R6, RZ, RZ, -R3 ;  /* 0x000000ffff067224 */ /* 0x002fc800078e0a03 */
[----:B------:R-:W-:Y:S01]  /*0100*/  IMAD R5, R6, R7, RZ ;  /* 0x0000000706057224 */ /* 0x000fe200078e02ff */
[----:B------:R-:W-:-:S03]  /*0110*/  IABS R6, R0 ;  /* 0x0000000000067213 */ /* 0x000fc60000000000 */
[----:B------:R-:W-:Y:S01]  /*0120*/  IMAD.HI.U32 R3, R3, R5, R2 ;  /* 0x0000000503037227 */ /* 0x000fe200078e0002 */
[----:B------:R-:W-:-:S04]  /*0130*/  LOP3.LUT R5, R0, R9, RZ, 0x3c, !PT ;  /* 0x0000000900057212 */ /* 0x000fc800078e3cff */
[----:B------:R-:W-:Y:S01]  /*0140*/  ISETP.GE.AND P1, PT, R5, RZ, PT ;  /* 0x000000ff0500720c */ /* 0x000fe20003f26270 */
[----:B------:R-:W-:-:S04]  /*0150*/  IMAD.HI.U32 R4, R3, R6, RZ ;  /* 0x0000000603047227 */ /* 0x000fc800078e00ff */
[----:B------:R-:W-:-:S04]  /*0160*/  IMAD.MOV R2, RZ, RZ, -R4 ;  /* 0x000000ffff027224 */ /* 0x000fc800078e0a04 */
[----:B------:R-:W-:-:S05]  /*0170*/  IMAD R2, R7, R2, R6 ;  /* 0x0000000207027224 */ /* 0x000fca00078e0206 */
[----:B------:R-:W-:-:S13]  /*0180*/  ISETP.GT.U32.AND P2, PT, R7, R2, PT ;  /* 0x000000020700720c */ /* 0x000fda0003f44070 */
[----:B------:R-:W-:Y:S01]  /*0190*/  @!P2 IMAD.IADD R2, R2, 0x1, -R7 ;  /* 0x000000010202a824 */ /* 0x000fe200078e0a07 */
[----:B------:R-:W-:Y:S02]  /*01a0*/  @!P2 IADD3 R4, PT, PT, R4, 0x1, RZ ;  /* 0x000000010404a810 */ /* 0x000fe40007ffe0ff */
[----:B------:R-:W-:Y:S02]  /*01b0*/  ISETP.NE.AND P2, PT, R9, RZ, PT ;  /* 0x000000ff0900720c */ /* 0x000fe40003f45270 */
[----:B------:R-:W-:Y:S02]  /*01c0*/  ISETP.GE.U32.AND P0, PT, R2, R7, PT ;  /* 0x000000070200720c */ /* 0x000fe40003f06070 */
[----:B------:R-:W0:Y:S11]  /*01d0*/  LDC.64 R2, c[0x0][0x398] ;  /* 0x0000e600ff027b82 */ /* 0x000e360000000a00 */
[----:B------:R-:W-:-:S04]  /*01e0*/  @P0 VIADD R4, R4, 0x1 ;  /* 0x0000000104040836 */ /* 0x000fc80000000000 */
[----:B------:R-:W-:Y:S01]  /*01f0*/  @!P1 IMAD.MOV R4, RZ, RZ, -R4 ;  /* 0x000000ffff049224 */ /* 0x000fe200078e0a04 */
[----:B------:R-:W-:-:S05]  /*0200*/  @!P2 LOP3.LUT R4, RZ, R9, RZ, 0x33, !PT ;  /* 0x00000009ff04a212 */ /* 0x000fca00078e33ff */
[----:B0-----:R-:W-:-:S05]  /*0210*/  IMAD.WIDE R2, R4, 0x30, R2 ;  /* 0x0000003004027825 */ /* 0x001fca00078e0202 */
[----:B--2---:R-:W2:Y:S04]  /*0220*/  LDG.E.64 R8, desc[UR6][R2.64] ;  /* 0x0000000602087981 */ /* 0x004ea8000c1e1b00 */
[----:B------:R-:W4:Y:S04]  /*0230*/  LDG.E.64 R6, desc[UR6][R2.64+0x10] ;  /* 0x0000100602067981 */ /* 0x000f28000c1e1b00 */
[----:B------:R-:W5:Y:S01]  /*0240*/  LDG.E.64 R4, desc[UR6][R2.64+0x8] ;  /* 0x0000080602047981 */ /* 0x000f62000c1e1b00 */
[----:B---3--:R-:W-:Y:S02]  /*0250*/  UIADD3 UR4, UPT, UPT, UR4, -UR5, URZ ;  /* 0x8000000504047290 */ /* 0x008fe4000fffe0ff */
[----:B------:R-:W-:Y:S01]  /*0260*/  I2FP.F32.S32 R17, UR5 ;  /* 0x0000000500117c45 */ /* 0x000fe20008201400 */
[----:B------:R-:W-:Y:S01]  /*0270*/  UMOV UR8, 0xe7210be9 ;  /* 0xe7210be900087882 */ /* 0x000fe20000000000 */
[----:B------:R-:W-:-:S05]  /*0280*/  UMOV UR9, 0x3feffffd ;  /* 0x3feffffd00097882 */ /* 0x000fca0000000000 */
[----:B------:R-:W0:Y:S02]  /*0290*/  I2F.F64 R12, UR4 ;  /* 0x00000004000c7d12 */ /* 0x000e240008201c00 */
[----:B0-----:R-:W-:Y:S01]  /*02a0*/  DADD R12, R12, UR8 ;  /* 0x000000080c0c7e29 */ /* 0x001fe20008000000 */
[----:B--2---:R-:W-:Y:S02]  /*02b0*/  SHF.R.U32.HI R10, RZ, 0x2, R9 ;  /* 0x00000002ff0a7819 */ /* 0x004fe40000011609 */
[----:B------:R-:W-:Y:S02]  /*02c0*/  IADD3 R8, PT, PT, R8, 0x587c5, RZ ;  /* 0x000587c508087810 */ /* 0x000fe40007ffe0ff */
[----:B------:R-:W-:Y:S01]  /*02d0*/  LOP3.LUT R10, R10, R9, RZ, 0x3c, !PT ;  /* 0x000000090a0a7212 */ /* 0x000fe200078e3cff */
[----:B----4-:R-:W-:Y:S01]  /*02e0*/  IMAD.MOV.U32 R19, RZ, RZ, R6 ;  /* 0x000000ffff137224 */ /* 0x010fe200078e0006 */
[----:B------:R-:W-:Y:S01]  /*02f0*/  SHF.L.U32 R9, R7, 0x4, RZ ;  /* 0x0000000407097819 */ /* 0x000fe200000006ff */
[----:B-----5:R-:W-:-:S02]  /*0300*/  IMAD.MOV.U32 R18, RZ, RZ, R5 ;  /* 0x000000ffff127224 */ /* 0x020fc400078e0005 */
[----:B------:R-:W-:-:S03]  /*0310*/  IMAD.SHL.U32 R11, R10, 0x2, RZ ;  /* 0x000000020a0b7824 */ /* 0x000fc600078e00ff */
[----:B------:R-:W-:Y:S02]  /*0320*/  STG.E.64 desc[UR6][R2.64+0x8], R18 ;  /* 0x0000081202007986 */ /* 0x000fe4000c101b06 */
[----:B------:R-:W-:-:S04]  /*0330*/  LOP3.LUT R10, R10, R11, R9, 0x96, !PT ;  /* 0x0000000b0a0a7212 */ /* 0x000fc800078e9609 */
[----:B------:R-:W-:Y:S02]  /*0340*/  LOP3.LUT R11, R10, R7, RZ, 0x3c, !PT ;  /* 0x000000070a0b7212 */ /* 0x000fe400078e3cff */
[----:B------:R-:W-:-:S03]  /*0350*/  MOV R10, 0x2f800000 ;  /* 0x2f800000000a7802 */ /* 0x000fc60000000f00 */
[----:B------:R-:W-:-:S05]  /*0360*/  IMAD.IADD R9, R11, 0x1, R8 ;  /* 0x000000010b097824 */ /* 0x000fca00078e0208 */
[----:B------:R-:W-:-:S05]  /*0370*/  I2FP.F32.U32 R9, R9 ;  /* 0x0000000900097245 */ /* 0x000fca0000201000 */
[----:B------:R-:W-:Y:S01]  /*0380*/  FFMA R9, R9, R10, 1.1641532182693481445e-10 ;  /* 0x2f00000009097423 */ /* 0x000fe2000000000a */
[----:B------:R-:W-:-:S03]  /*0390*/  MOV R10, R7 ;  /* 0x00000007000a7202 */ /* 0x000fc60000000f00 */
[----:B------:R0:W1:Y:S02]  /*03a0*/  F2F.F64.F32 R14, R9 ;  /* 0x00000009000e7310 */ /* 0x0000640000201800 */
[----:B------:R-:W-:Y:S01]  /*03b0*/  STG.E.64 desc[UR6][R2.64+0x10], R10 ;  /* 0x0000100a02007986 */ /* 0x000fe2000c101b06 */
[----:B0-----:R-:W-:-:S05]  /*03c0*/  MOV R9, R4 ;  /* 0x0000000400097202 */ /* 0x001fca0000000f00 */
[----:B------:R-:W-:Y:S01]  /*03d0*/  STG.E.64 desc[UR6][R2.64], R8 ;  /* 0x0000000802007986 */ /* 0x000fe2000c101b06 */
[----:B-1----:R-:W-:Y:S01]  /*03e0*/  DMUL R12, R12, R14 ;  /* 0x0000000e0c0c7228 */ /* 0x002fe20000000000 */
[----:B------:R-:W0:Y:S09]  /*03f0*/  LDC.64 R14, c[0x0][0x380] ;  /* 0x0000e000ff0e7b82 */ /* 0x000e320000000a00 */
[----:B------:R-:W1:Y:S02]  /*0400*/  F2F.F32.F64 R12, R12 ;  /* 0x0000000c000c7310 */ /* 0x000e640000301000 */
[----:B-1----:R-:W-:Y:S01]  /*0410*/  FADD R17, R12, R17 ;  /* 0x000000110c117221 */ /* 0x002fe20000000000 */
[----:B0-----:R-:W-:-:S05]  /*0420*/  IMAD.WIDE R4, R0, 0x4, R14 ;  /* 0x0000000400047825 */ /* 0x001fca00078e020e */
[----:B------:R-:W0:Y:S02]  /*0430*/  F2I.TRUNC.NTZ R17, R17 ;  /* 0x0000001100117305 */ /* 0x000e24000020f100 */
[----:B0-----:R-:W-:Y:S01]  /*0440*/  STG.E desc[UR6][R4.64], R17 ;  /* 0x0000001104007986 */ /* 0x001fe2000c101906 */
[----:B------:R-:W-:Y:S05]  /*0450*/  EXIT ;  /* 0x000000000000794d */ /* 0x000fea0003800000 */
.L_x_0:
[----:B------:R-:W-:-:S00]  /*0460*/  BRA `(.L_x_0) ;  /* 0xfffffffc00fc7947 */ /* 0x000fc0000383ffff */
[----:B------:R-:W-:-:S00]  /*0470*/  NOP ;  /* 0x0000000000007918 */ /* 0x000fc00000000000 */
        /* <DEDUP_REMOVED lines=8> */
.L_x_10:


//--------------------- .text._Z12setup_kernelP17curandStateXORWOWy --------------------------
	.section	.text._Z12setup_kernelP17curandStateXORWOWy,"ax",@progbits
	.align	128
        .global         _Z12setup_kernelP17curandStateXORWOWy
        .type           _Z12setup_kernelP17curandStateXORWOWy,@function
        .size           _Z12setup_kernelP17curandStateXORWOWy,(.L_x_11 - _Z12setup_kernelP17curandStateXORWOWy)
        .other          _Z12setup_kernelP17curandStateXORWOWy,@"STO_CUDA_ENTRY STV_DEFAULT"
_Z12setup_kernelP17curandStateXORWOWy:
.text._Z12setup_kernelP17curandStateXORWOWy:
[----:B------:R-:W-:Y:S01]  /*0000*/  LDC R1, c[0x0][0x37c] ;  /* 0x0000df00ff017b82 */ /* 0x000fe20000000800 */
[----:B------:R-:W0:Y:S01]  /*0010*/  S2R R13, SR_TID.X ;  /* 0x00000000000d7919 */ /* 0x000e220000002100 */
[----:B------:R-:W0:Y:S01]  /*0020*/  LDCU UR4, c[0x0][0x360] ;  /* 0x00006c00ff0477ac */ /* 0x000e220008000800 */
[----:B------:R-:W0:Y:S02]  /*0030*/  S2R R0, SR_CTAID.X ;  /* 0x0000000000007919 */ /* 0x000e240000002500 */
[----:B0-----:R-:W-:-:S05]  /*0040*/  IMAD R13, R0, UR4, R13 ;  /* 0x00000004000d7c24 */ /* 0x001fca000f8e020d */
[----:B------:R-:W-:-:S13]  /*0050*/  ISETP.GT.AND P0, PT, R13, 0x3ff, PT ;  /* 0x000003ff0d00780c */ /* 0x000fda0003f04270 */
[----:B------:R-:W-:Y:S05]  /*0060*/  @P0 EXIT ;  /* 0x000000000000094d */ /* 0x000fea0003800000 */
[----:B------:R-:W0:Y:S01]  /*0070*/  LDC.64 R2, c[0x0][0x388] ;  /* 0x0000e200ff027b82 */ /* 0x000e220000000a00 */
[----:B------:R-:W1:Y:S01]  /*0080*/  LDCU.64 UR4, c[0x0][0x358] ;  /* 0x00006b00ff0477ac */ /* 0x000e620008000a00 */
[----:B------:R-:W-:Y:S01]  /*0090*/  ISETP.NE.AND P0, PT, R13, RZ, PT ;  /* 0x000000ff0d00720c */ /* 0x000fe20003f05270 */
[----:B------:R-:W-:Y:S05]  /*00a0*/  BSSY.RECONVERGENT B0, `(.L_x_1) ;  /* 0x00000e1000007945 */ /* 0x000fea0003800200 */
[----:B------:R-:W2:Y:S01]  /*00b0*/  LDC.64 R6, c[0x0][0x380] ;  /* 0x0000e000ff067b82 */ /* 0x000ea20000000a00 */
[----:B0-----:R-:W-:Y:S02]  /*00c0*/  LOP3.LUT R0, R2, 0xaad26b49, RZ, 0x3c, !PT ;  /* 0xaad26b4902007812 */ /* 0x001fe400078e3cff */
[----:B------:R-:W-:-:S03]  /*00d0*/  LOP3.LUT R2, R3, 0xf7dcefdd, RZ, 0x3c, !PT ;  /* 0xf7dcefdd03027812 */ /* 0x000fc600078e3cff */
[----:B------:R-:W-:Y:S02]  /*00e0*/  IMAD R0, R0, 0x4182bed5, RZ ;  /* 0x4182bed500007824 */ /* 0x000fe400078e02ff */
[----:B------:R-:W-:Y:S02]  /*00f0*/  IMAD R3, R2, -0x658354e5, RZ ;  /* 0x9a7cab1b02037824 */ /* 0x000fe400078e02ff */
[----:B--2---:R-:W-:Y:S01]  /*0100*/  IMAD.WIDE R6, R13, 0x30, R6 ;  /* 0x000000300d067825 */ /* 0x004fe200078e0206 */
[C---:B------:R-:W-:Y:S02]  /*0110*/  LOP3.LUT R8, R0.reuse, 0x159a55e5, RZ, 0x3c, !PT ;  /* 0x159a55e500087812 */ /* 0x040fe400078e3cff */
[C---:B------:R-:W-:Y:S01]  /*0120*/  IADD3 R4, PT, PT, R0.reuse, 0x64f0c9, R3 ;  /* 0x0064f0c900047810 */ /* 0x040fe20007ffe003 */
[C---:B------:R-:W-:Y:S01]  /*0130*/  VIADD R5, R0.reuse, 0x75bcd15 ;  /* 0x075bcd1500057836 */ /* 0x040fe20000000000 */
[----:B------:R-:W-:Y:S01]  /*0140*/  LOP3.LUT R10, R3, 0x5491333, RZ, 0x3c, !PT ;  /* 0x05491333030a7812 */ /* 0x000fe200078e3cff */
[----:B------:R-:W-:-:S02]  /*0150*/  VIADD R11, R0, 0x583f19 ;  /* 0x00583f19000b7836 */ /* 0x000fc40000000000 */
[----:B------:R-:W-:Y:S01]  /*0160*/  VIADD R9, R3, 0x1f123bb5 ;  /* 0x1f123bb503097836 */ /* 0x000fe20000000000 */
[----:B-1----:R0:W-:Y:S04]  /*0170*/  STG.E.64 desc[UR4][R6.64], R4 ;  /* 0x0000000406007986 */ /* 0x0021e8000c101b04 */
[----:B------:R0:W-:Y:S04]  /*0180*/  STG.E.64 desc[UR4][R6.64+0x8], R8 ;  /* 0x0000080806007986 */ /* 0x0001e8000c101b04 */
[----:B------:R0:W-:Y:S01]  /*0190*/  STG.E.64 desc[UR4][R6.64+0x10], R10 ;  /* 0x0000100a06007986 */ /* 0x0001e2000c101b04 */
[----:B------:R-:W-:Y:S05]  /*01a0*/  @!P0 BRA `(.L_x_2) ;  /* 0x0000000c00408947 */ /* 0x000fea0003800000 */
[----:B------:R-:W-:Y:S01]  /*01b0*/  SHF.R.S32.HI R0, RZ, 0x1f, R13 ;  /* 0x0000001fff007819 */ /* 0x000fe2000001140d */
[----:B------:R-:W-:-:S07]  /*01c0*/  IMAD.MOV.U32 R12, RZ, RZ, RZ ;  /* 0x000000ffff0c7224 */ /* 0x000fce00078e00ff */
.L_x_8:
[----:B-1----:R-:W-:Y:S01]  /*01d0*/  LOP3.LUT R2, R13, 0x3, RZ, 0xc0, !PT ;  /* 0x000000030d027812 */ /* 0x002fe200078ec0ff */
[----:B------:R-:W-:Y:S03]  /*01e0*/  BSSY.RECONVERGENT B1, `(.L_x_3) ;  /* 0x00000c6000017945 */ /* 0x000fe60003800200 */
[----:B------:R-:W-:-:S04]  /*01f0*/  ISETP.NE.U32.AND P0, PT, R2, RZ, PT ;  /* 0x000000ff0200720c */ /* 0x000fc80003f05070 */
[----:B------:R-:W-:-:S13]  /*0200*/  ISETP.NE.AND.EX P0, PT, RZ, RZ, PT, P0 ;  /* 0x000000ffff00720c */ /* 0x000fda0003f05300 */
[----:B------:R-:W-:Y:S05]  /*0210*/  @!P0 BRA `(.L_x_4) ;  /* 0x0000000c00088947 */ /* 0x000fea0003800000 */
[----:B0-----:R-:W0:Y:S01]  /*0220*/  LDC.64 R8, c[0x4][RZ] ;  /* 0x01000000ff087b82 */ /* 0x001e220000000a00 */
[----:B------:R-:W-:Y:S02]  /*0230*/  IMAD.MOV.U32 R14, RZ, RZ, RZ ;  /* 0x000000ffff0e7224 */ /* 0x000fe400078e00ff */
[----:B0-----:R-:W-:-:S07]  /*0240*/  IMAD.WIDE.U32 R8, R12, 0xc80, R8 ;  /* 0x00000c800c087825 */ /* 0x001fce00078e0008 */
.L_x_7:
[----:B-1----:R-:W-:Y:S01]  /*0250*/  IMAD.MOV.U32 R15, RZ, RZ, RZ ;  /* 0x000000ffff0f7224 */ /* 0x002fe200078e00ff */
[----:B------:R-:W-:Y:S01]  /*0260*/  CS2R R2, SRZ ;  /* 0x0000000000027805 */ /* 0x000fe2000001ff00 */
[----:B------:R-:W-:Y:S01]  /*0270*/  IMAD.MOV.U32 R17, RZ, RZ, RZ ;  /* 0x000000ffff117224 */ /* 0x000fe200078e00ff */
[----:B------:R-:W-:-:S07]  /*0280*/  CS2R R4, SRZ ;  /* 0x0000000000047805 */ /* 0x000fce000001ff00 */
.L_x_6:
[----:B------:R-:W-:-:S05]  /*0290*/  IMAD.WIDE.U32 R10, R17, 0x4, R6 ;  /* 0x00000004110a7825 */ /* 0x000fca00078e0006 */
[----:B------:R0:W5:Y:S01]  /*02a0*/  LDG.E R16, desc[UR4][R10.64+0x4] ;  /* 0x000004040a107981 */ /* 0x000162000c1e1900 */
[----:B------:R-:W-:-:S07]  /*02b0*/  IMAD.MOV.U32 R19, RZ, RZ, RZ ;  /* 0x000000ffff137224 */ /* 0x000fce00078e00ff */
.L_x_5:
[----:B-----5:R-:W-:Y:S01]  /*02c0*/  SHF.R.U32.HI R24, RZ, R19, R16 ;  /* 0x00000013ff187219 */ /* 0x020fe20000011610 */
[----:B0-----:R-:W-:-:S03]  /*02d0*/  IMAD.SHL.U32 R10, R17, 0x20, RZ ;  /* 0x00000020110a7824 */ /* 0x001fc600078e00ff */
[----:B------:R-:W-:Y:S01]  /*02e0*/  LOP3.LUT R11, R24, 0x1, RZ, 0xc0, !PT ;  /* 0x00000001180b7812 */ /* 0x000fe200078ec0ff */
[----:B------:R-:W-:-:S03]  /*02f0*/  IMAD.IADD R10, R10, 0x1, R19 ;  /* 0x000000010a0a7824 */ /* 0x000fc600078e0213 */
[----:B------:R-:W-:Y:S01]  /*0300*/  ISETP.NE.U32.AND P0, PT, R11, 0x1, PT ;  /* 0x000000010b00780c */ /* 0x000fe20003f05070 */
[----:B------:R-:W-:-:S03]  /*0310*/  IMAD R11, R10, 0x5, RZ ;  /* 0x000000050a0b7824 */ /* 0x000fc600078e02ff */
[----:B------:R-:W-:Y:S01]  /*0320*/  R2P PR, R24, 0x7e ;  /* 0x0000007e18007804 */ /* 0x000fe20000000000 */
[----:B------:R-:W-:-:S08]  /*0330*/  IMAD.WIDE.U32 R10, R11, 0x4, R8 ;  /* 0x000000040b0a7825 */ /* 0x000fd000078e0008 */
[----:B------:R-:W2:Y:S04]  /*0340*/  @!P0 LDG.E R18, desc[UR4][R10.64] ;  /* 0x000000040a128981 */ /* 0x000ea8000c1e1900 */
[----:B------:R-:W3:Y:S04]  /*0350*/  @!P0 LDG.E R20, desc[UR4][R10.64+0x10] ;  /* 0x000010040a148981 */ /* 0x000ee8000c1e1900 */
[----:B------:R-:W4:Y:S04]  /*0360*/  @P1 LDG.E R22, desc[UR4][R10.64+0x14] ;  /* 0x000014040a161981 */ /* 0x000f28000c1e1900 */
[----:B------:R-:W4:Y:S04]  /*0370*/  @P2 LDG.E R26, desc[UR4][R10.64+0x28] ;  /* 0x000028040a1a2981 */ /* 0x000f28000c1e1900 */
[----:B------:R-:W4:Y:S04]  /*0380*/  @!P0 LDG.E R21, desc[UR4][R10.64+0x4] ;  /* 0x000004040a158981 */ /* 0x000f28000c1e1900 */
[----:B------:R-:W4:Y:S04]  /*0390*/  @!P0 LDG.E R23, desc[UR4][R10.64+0xc] ;  /* 0x00000c040a178981 */ /* 0x000f28000c1e1900 */
[----:B------:R-:W4:Y:S04]  /*03a0*/  @P1 LDG.E R25, desc[UR4][R10.64+0x18] ;  /* 0x000018040a191981 */ /* 0x000f28000c1e1900 */
[----:B------:R-:W4:Y:S04]  /*03b0*/  @P3 LDG.E R28, desc[UR4][R10.64+0x3c] ;  /* 0x00003c040a1c3981 */ /* 0x000f28000c1e1900 */
[----:B------:R-:W4:Y:S01]  /*03c0*/  @P6 LDG.E R27, desc[UR4][R10.64+0x7c] ;  /* 0x00007c040a1b6981 */ /* 0x000f22000c1e1900 */
[----:B--2---:R-:W-:-:S03]  /*03d0*/  @!P0 LOP3.LUT R15, R15, R18, RZ, 0x3c, !PT ;  /* 0x000000120f0f8212 */ /* 0x004fc600078e3cff */
[----:B------:R-:W2:Y:S01]  /*03e0*/  @!P0 LDG.E R18, desc[UR4][R10.64+0x8] ;  /* 0x000008040a128981 */ /* 0x000ea2000c1e1900 */
[----:B---3--:R-:W-:-:S03]  /*03f0*/  @!P0 LOP3.LUT R3, R3, R20, RZ, 0x3c, !PT ;  /* 0x0000001403038212 */ /* 0x008fc600078e3cff */
[----:B------:R-:W3:Y:S01]  /*0400*/  @P1 LDG.E R20, desc[UR4][R10.64+0x24] ;  /* 0x000024040a141981 */ /* 0x000ee2000c1e1900 */
[----:B----4-:R-:W-:-:S03]  /*0410*/  @P1 LOP3.LUT R15, R15, R22, RZ, 0x3c, !PT ;  /* 0x000000160f0f1212 */ /* 0x010fc600078e3cff */
[----:B------:R-:W4:Y:S01]  /*0420*/  @P2 LDG.E R22, desc[UR4][R10.64+0x38] ;  /* 0x000038040a162981 */ /* 0x000f22000c1e1900 */
[----:B------:R-:W-:-:S03]  /*0430*/  @P2 LOP3.LUT R15, R15, R26, RZ, 0x3c, !PT ;  /* 0x0000001a0f0f2212 */ /* 0x000fc600078e3cff */
[----:B------:R-:W4:Y:S01]  /*0440*/  @P4 LDG.E R26, desc[UR4][R10.64+0x50] ;  /* 0x000050040a1a4981 */ /* 0x000f22000c1e1900 */
[----:B------:R-:W-:-:S03]  /*0450*/  @!P0 LOP3.LUT R4, R4, R21, RZ, 0x3c, !PT ;  /* 0x0000001504048212 */ /* 0x000fc600078e3cff */
[----:B------:R-:W4:Y:S01]  /*0460*/  @P1 LDG.E R21, desc[UR4][R10.64+0x20] ;  /* 0x000020040a151981 */ /* 0x000f22000c1e1900 */
[----:B------:R-:W-:-:S03]  /*0470*/  @!P0 LOP3.LUT R2, R2, R23, RZ, 0x3c, !PT ;  /* 0x0000001702028212 */ /* 0x000fc600078e3cff */
[----:B------:R-:W4:Y:S01]  /*0480*/  @P2 LDG.E R23, desc[UR4][R10.64+0x2c] ;  /* 0x00002c040a172981 */ /* 0x000f22000c1e1900 */
[----:B------:R-:W-:-:S03]  /*0490*/  @P1 LOP3.LUT R4, R4, R25, RZ, 0x3c, !PT ;  /* 0x0000001904041212 */ /* 0x000fc600078e3cff */
[----:B------:R-:W4:Y:S01]  /*04a0*/  @P2 LDG.E R25, desc[UR4][R10.64+0x34] ;  /* 0x000034040a192981 */ /* 0x000f22000c1e1900 */
[----:B--2---:R-:W-:-:S03]  /*04b0*/  @!P0 LOP3.LUT R5, R5, R18, RZ, 0x3c, !PT ;  /* 0x0000001205058212 */ /* 0x004fc600078e3cff */
[----:B------:R-:W2:Y:S01]  /*04c0*/  @P1 LDG.E R18, desc[UR4][R10.64+0x1c] ;  /* 0x00001c040a121981 */ /* 0x000ea2000c1e1900 */
[----:B---3--:R-:W-:-:S03]  /*04d0*/  @P1 LOP3.LUT R3, R3, R20, RZ, 0x3c, !PT ;  /* 0x0000001403031212 */ /* 0x008fc600078e3cff */
[----:B------:R-:W3:Y:S01]  /*04e0*/  @P2 LDG.E R20, desc[UR4][R10.64+0x30] ;  /* 0x000030040a142981 */ /* 0x000ee2000c1e1900 */
[----:B----4-:R-:W-:-:S03]  /*04f0*/  @P2 LOP3.LUT R3, R3, R22, RZ, 0x3c, !PT ;  /* 0x0000001603032212 */ /* 0x010fc600078e3cff */
[----:B------:R-:W4:Y:S01]  /*0500*/  @P3 LDG.E R22, desc[UR4][R10.64+0x4c] ;  /* 0x00004c040a163981 */ /* 0x000f22000c1e1900 */
[----:B------:R-:W-:-:S04]  /*0510*/  @P3 LOP3.LUT R15, R15, R28, RZ, 0x3c, !PT ;  /* 0x0000001c0f0f3212 */ /* 0x000fc800078e3cff */
[----:B------:R-:W-:Y:S02]  /*0520*/  @P4 LOP3.LUT R15, R15, R26, RZ, 0x3c, !PT ;  /* 0x0000001a0f0f4212 */ /* 0x000fe400078e3cff */
[----:B------:R-:W-:Y:S01]  /*0530*/  @P1 LOP3.LUT R2, R2, R21, RZ, 0x3c, !PT ;  /* 0x0000001502021212 */ /* 0x000fe200078e3cff */
[----:B------:R-:W4:Y:S04]  /*0540*/  @P5 LDG.E R26, desc[UR4][R10.64+0x64] ;  /* 0x000064040a1a5981 */ /* 0x000f28000c1e1900 */
[----:B------:R-:W4:Y:S01]  /*0550*/  @P3 LDG.E R21, desc[UR4][R10.64+0x40] ;  /* 0x000040040a153981 */ /* 0x000f22000c1e1900 */
[----:B------:R-:W-:Y:S02]  /*0560*/  @P2 LOP3.LUT R4, R4, R23, RZ, 0x3c, !PT ;  /* 0x0000001704042212 */ /* 0x000fe400078e3cff */
[----:B------:R-:W-:Y:S01]  /*0570*/  @P2 LOP3.LUT R2, R2, R25, RZ, 0x3c, !PT ;  /* 0x0000001902022212 */ /* 0x000fe200078e3cff */
[----:B------:R-:W4:Y:S04]  /*0580*/  @P3 LDG.E R23, desc[UR4][R10.64+0x48] ;  /* 0x000048040a173981 */ /* 0x000f28000c1e1900 */
[----:B------:R-:W4:Y:S01]  /*0590*/  @P4 LDG.E R25, desc[UR4][R10.64+0x54] ;  /* 0x000054040a194981 */ /* 0x000f22000c1e1900 */
[----:B--2---:R-:W-:-:S03]  /*05a0*/  @P1 LOP3.LUT R5, R5, R18, RZ, 0x3c, !PT ;  /* 0x0000001205051212 */ /* 0x004fc600078e3cff */
[----:B------:R-:W2:Y:S01]  /*05b0*/  @P3 LDG.E R18, desc[UR4][R10.64+0x44] ;  /* 0x000044040a123981 */ /* 0x000ea2000c1e1900 */
[----:B---3--:R-:W-:-:S03]  /*05c0*/  @P2 LOP3.LUT R5, R5, R20, RZ, 0x3c, !PT ;  /* 0x0000001405052212 */ /* 0x008fc600078e3cff */
[----:B------:R-:W3:Y:S01]  /*05d0*/  @P4 LDG.E R20, desc[UR4][R10.64+0x58] ;  /* 0x000058040a144981 */ /* 0x000ee2000c1e1900 */
[----:B----4-:R-:W-:-:S03]  /*05e0*/  @P3 LOP3.LUT R3, R3, R22, RZ, 0x3c, !PT ;  /* 0x0000001603033212 */ /* 0x010fc600078e3cff */
[----:B------:R-:W4:Y:S01]  /*05f0*/  @P4 LDG.E R22, desc[UR4][R10.64+0x60] ;  /* 0x000060040a164981 */ /* 0x000f22000c1e1900 */
[----:B------:R-:W-:Y:S02]  /*0600*/  LOP3.LUT P0, RZ, R24, 0x80, RZ, 0xc0, !PT ;  /* 0x0000008018ff7812 */ /* 0x000fe4000780c0ff */
[----:B------:R-:W-:Y:S02]  /*0610*/  @P5 LOP3.LUT R15, R15, R26, RZ, 0x3c, !PT ;  /* 0x0000001a0f0f5212 */ /* 0x000fe400078e3cff */
[----:B------:R-:W4:Y:S01]  /*0620*/  @P6 LDG.E R26, desc[UR4][R10.64+0x78] ;  /* 0x000078040a1a6981 */ /* 0x000f22000c1e1900 */
[----:B------:R-:W-:-:S03]  /*0630*/  @P3 LOP3.LUT R4, R4, R21, RZ, 0x3c, !PT ;  /* 0x0000001504043212 */ /* 0x000fc600078e3cff */
[----:B------:R-:W4:Y:S01]  /*0640*/  @P4 LDG.E R21, desc[UR4][R10.64+0x5c] ;  /* 0x00005c040a154981 */ /* 0x000f22000c1e1900 */
[----:B------:R-:W-:-:S03]  /*0650*/  @P3 LOP3.LUT R2, R2, R23, RZ, 0x3c, !PT ;  /* 0x0000001702023212 */ /* 0x000fc600078e3cff */
[----:B------:R-:W4:Y:S01]  /*0660*/  @P5 LDG.E R23, desc[UR4][R10.64+0x68] ;  /* 0x000068040a175981 */ /* 0x000f22000c1e1900 */
[----:B------:R-:W-:-:S03]  /*0670*/  @P4 LOP3.LUT R4, R4, R25, RZ, 0x3c, !PT ;  /* 0x0000001904044212 */ /* 0x000fc600078e3cff */
[----:B------:R-:W4:Y:S01]  /*0680*/  @P5 LDG.E R25, desc[UR4][R10.64+0x70] ;  /* 0x000070040a195981 */ /* 0x000f22000c1e1900 */
[----:B--2---:R-:W-:-:S03]  /*0690*/  @P3 LOP3.LUT R5, R5, R18, RZ, 0x3c, !PT ;  /* 0x0000001205053212 */ /* 0x004fc600078e3cff */
[----:B------:R-:W2:Y:S01]  /*06a0*/  @P5 LDG.E R18, desc[UR4][R10.64+0x6c] ;  /* 0x00006c040a125981 */ /* 0x000ea2000c1e1900 */
[----:B---3--:R-:W-:-:S03]  /*06b0*/  @P4 LOP3.LUT R5, R5, R20, RZ, 0x3c, !PT ;  /* 0x0000001405054212 */ /* 0x008fc600078e3cff */
[----:B------:R-:W3:Y:S01]  /*06c0*/  @P5 LDG.E R20, desc[UR4][R10.64+0x74] ;  /* 0x000074040a145981 */ /* 0x000ee2000c1e1900 */
[----:B----4-:R-:W-:-:S03]  /*06d0*/  @P4 LOP3.LUT R3, R3, R22, RZ, 0x3c, !PT ;  /* 0x0000001603034212 */ /* 0x010fc600078e3cff */
[----:B------:R-:W4:Y:S01]  /*06e0*/  @P0 LDG.E R22, desc[UR4][R10.64+0x8c] ;  /* 0x00008c040a160981 */ /* 0x000f22000c1e1900 */
[----:B------:R-:W-:-:S03]  /*06f0*/  @P6 LOP3.LUT R15, R15, R26, RZ, 0x3c, !PT ;  /* 0x0000001a0f0f6212 */ /* 0x000fc600078e3cff */
        /* <DEDUP_REMOVED lines=13> */
[----:B------:R-:W-:Y:S02]  /*07d0*/  @P6 LOP3.LUT R4, R4, R27, RZ, 0x3c, !PT ;  /* 0x0000001b04046212 */ /* 0x000fe400078e3cff */
[----:B------:R-:W-:Y:S02]  /*07e0*/  @P6 LOP3.LUT R2, R2, R21, RZ, 0x3c, !PT ;  /* 0x0000001502026212 */ /* 0x000fe400078e3cff */
[----:B------:R-:W-:Y:S02]  /*07f0*/  @P0 LOP3.LUT R4, R4, R23, RZ, 0x3c, !PT ;  /* 0x0000001704040212 */ /* 0x000fe400078e3cff */
[----:B------:R-:W-:Y:S02]  /*0800*/  @P0 LOP3.LUT R2, R2, R25, RZ, 0x3c, !PT ;  /* 0x0000001902020212 */ /* 0x000fe400078e3cff */
[----:B--2---:R-:W-:Y:S02]  /*0810*/  @P6 LOP3.LUT R5, R5, R18, RZ, 0x3c, !PT ;  /* 0x0000001205056212 */ /* 0x004fe400078e3cff */
[----:B---3--:R-:W-:-:S02]  /*0820*/  @P6 LOP3.LUT R3, R3, R20, RZ, 0x3c, !PT ;  /* 0x0000001403036212 */ /* 0x008fc400078e3cff */
[----:B----4-:R-:W-:Y:S02]  /*0830*/  @P0 LOP3.LUT R5, R5, R22, RZ, 0x3c, !PT ;  /* 0x0000001605050212 */ /* 0x010fe400078e3cff */
[----:B------:R-:W-:Y:S02]  /*0840*/  @P0 LOP3.LUT R3, R3, R26, RZ, 0x3c, !PT ;  /* 0x0000001a03030212 */ /* 0x000fe400078e3cff */
[----:B------:R-:W-:-:S13]  /*0850*/  R2P PR, R24.B1, 0x7f ;  /* 0x0000007f18007804 */ /* 0x000fda0000001000 */
[----:B------:R-:W2:Y:S04]  /*0860*/  @P0 LDG.E R18, desc[UR4][R10.64+0xa0] ;  /* 0x0000a0040a120981 */ /* 0x000ea8000c1e1900 */
[----:B------:R-:W3:Y:S04]  /*0870*/  @P1 LDG.E R22, desc[UR4][R10.64+0xb4] ;  /* 0x0000b4040a161981 */ /* 0x000ee8000c1e1900 */
[----:B------:R-:W4:Y:S04]  /*0880*/  @P2 LDG.E R26, desc[UR4][R10.64+0xc8] ;  /* 0x0000c8040a1a2981 */ /* 0x000f28000c1e1900 */
[----:B------:R-:W4:Y:S04]  /*0890*/  @P3 LDG.E R28, desc[UR4][R10.64+0xdc] ;  /* 0x0000dc040a1c3981 */ /* 0x000f28000c1e1900 */
[----:B------:R-:W4:Y:S04]  /*08a0*/  @P0 LDG.E R23, desc[UR4][R10.64+0xa4] ;  /* 0x0000a4040a170981 */ /* 0x000f28000c1e1900 */
[----:B------:R-:W4:Y:S04]  /*08b0*/  @P0 LDG.E R20, desc[UR4][R10.64+0xa8] ;  /* 0x0000a8040a140981 */ /* 0x000f28000c1e1900 */
[----:B------:R-:W4:Y:S04]  /*08c0*/  @P4 LDG.E R25, desc[UR4][R10.64+0xf0] ;  /* 0x0000f0040a194981 */ /* 0x000f28000c1e1900 */
        /* <DEDUP_REMOVED lines=21> */
[----:B------:R-:W-:Y:S02]  /*0a20*/  LOP3.LUT P0, RZ, R24, 0x8000, RZ, 0xc0, !PT ;  /* 0x0000800018ff7812 */ /* 0x000fe4000780c0ff */
[----:B----4-:R-:W-:Y:S01]  /*0a30*/  @P5 LOP3.LUT R15, R15, R26, RZ, 0x3c, !PT ;  /* 0x0000001a0f0f5212 */ /* 0x010fe200078e3cff */
[----:B------:R-:W4:Y:S04]  /*0a40*/  @P3 LDG.E R24, desc[UR4][R10.64+0xe4] ;  /* 0x0000e4040a183981 */ /* 0x000f28000c1e1900 */
[----:B------:R-:W2:Y:S01]  /*0a50*/  @P6 LDG.E R26, desc[UR4][R10.64+0x118] ;  /* 0x000118040a1a6981 */ /* 0x000ea2000c1e1900 */
        /* <DEDUP_REMOVED lines=8> */
[----:B---3--:R-:W-:-:S03]  /*0ae0*/  @P2 LOP3.LUT R3, R3, R22, RZ, 0x3c, !PT ;  /* 0x0000001603032212 */ /* 0x008fc600078e3cff */
[----:B------:R-:W3:Y:S01]  /*0af0*/  @P4 LDG.E R22, desc[UR4][R10.64+0x100] ;  /* 0x000100040a164981 */ /* 0x000ee2000c1e1900 */
[----:B--2---:R-:W-:-:S03]  /*0b00*/  @P6 LOP3.LUT R15, R15, R26, RZ, 0x3c, !PT ;  /* 0x0000001a0f0f6212 */ /* 0x004fc600078e3cff */
[----:B------:R-:W2:Y:S01]  /*0b10*/  @P0 LDG.E R26, desc[UR4][R10.64+0x12c] ;  /* 0x00012c040a1a0981 */ /* 0x000ea2000c1e1900 */
[----:B----4-:R-:W-:-:S03]  /*0b20*/  @P2 LOP3.LUT R2, R2, R23, RZ, 0x3c, !PT ;  /* 0x0000001702022212 */ /* 0x010fc600078e3cff */
[----:B------:R-:W4:Y:S01]  /*0b30*/  @P4 LDG.E R23, desc[UR4][R10.64+0xfc] ;  /* 0x0000fc040a174981 */ /* 0x000f22000c1e1900 */
[----:B------:R-:W-:-:S03]  /*0b40*/  @P2 LOP3.LUT R5, R5, R20, RZ, 0x3c, !PT ;  /* 0x0000001405052212 */ /* 0x000fc600078e3cff */
[----:B------:R-:W4:Y:S01]  /*0b50*/  @P4 LDG.E R20, desc[UR4][R10.64+0xf8] ;  /* 0x0000f8040a144981 */ /* 0x000f22000c1e1900 */
[----:B------:R-:W-:Y:S02]  /*0b60*/  @P3 LOP3.LUT R2, R2, R27, RZ, 0x3c, !PT ;  /* 0x0000001b02023212 */ /* 0x000fe400078e3cff */
[----:B------:R-:W-:Y:S01]  /*0b70*/  @P3 LOP3.LUT R4, R4, R25, RZ, 0x3c, !PT ;  /* 0x0000001904043212 */ /* 0x000fe200078e3cff */
[----:B------:R-:W4:Y:S01]  /*0b80*/  @P5 LDG.E R27, desc[UR4][R10.64+0x110] ;  /* 0x000110040a1b5981 */ /* 0x000f22000c1e1900 */
[----:B------:R-:W-:-:S03]  /*0b90*/  @P3 LOP3.LUT R5, R5, R24, RZ, 0x3c, !PT ;  /* 0x0000001805053212 */ /* 0x000fc600078e3cff */
[----:B------:R-:W4:Y:S04]  /*0ba0*/  @P5 LDG.E R25, desc[UR4][R10.64+0x108] ;  /* 0x000108040a195981 */ /* 0x000f28000c1e1900 */
        /* <DEDUP_REMOVED lines=19> */
[----:B------:R-:W-:-:S05]  /*0ce0*/  VIADD R19, R19, 0x10 ;  /* 0x0000001013137836 */ /* 0x000fca0000000000 */
[----:B------:R-:W-:Y:S02]  /*0cf0*/  ISETP.NE.AND P1, PT, R19, 0x20, PT ;  /* 0x000000201300780c */ /* 0x000fe40003f25270 */
[----:B------:R-:W-:Y:S02]  /*0d00*/  @P5 LOP3.LUT R3, R3, R18, RZ, 0x3c, !PT ;  /* 0x0000001203035212 */ /* 0x000fe400078e3cff */
[----:B------:R-:W-:Y:S02]  /*0d10*/  @P6 LOP3.LUT R4, R4, R21, RZ, 0x3c, !PT ;  /* 0x0000001504046212 */ /* 0x000fe400078e3cff */
[----:B---3--:R-:W-:-:S04]  /*0d20*/  @P6 LOP3.LUT R3, R3, R22, RZ, 0x3c, !PT ;  /* 0x0000001603036212 */ /* 0x008fc800078e3cff */
[----:B--2---:R-:W-:Y:S02]  /*0d30*/  @P0 LOP3.LUT R3, R3, R26, RZ, 0x3c, !PT ;  /* 0x0000001a03030212 */ /* 0x004fe400078e3cff */
[----:B----4-:R-:W-:Y:S02]  /*0d40*/  @P6 LOP3.LUT R2, R2, R23, RZ, 0x3c, !PT ;  /* 0x0000001702026212 */ /* 0x010fe400078e3cff */
[----:B------:R-:W-:Y:S02]  /*0d50*/  @P6 LOP3.LUT R5, R5, R20, RZ, 0x3c, !PT ;  /* 0x0000001405056212 */ /* 0x000fe400078e3cff */
[----:B------:R-:W-:Y:S02]  /*0d60*/  @P0 LOP3.LUT R2, R2, R27, RZ, 0x3c, !PT ;  /* 0x0000001b02020212 */ /* 0x000fe400078e3cff */
[----:B------:R-:W-:Y:S02]  /*0d70*/  @P0 LOP3.LUT R4, R4, R25, RZ, 0x3c, !PT ;  /* 0x0000001904040212 */ /* 0x000fe400078e3cff */
[----:B------:R-:W-:Y:S01]  /*0d80*/  @P0 LOP3.LUT R5, R5, R24, RZ, 0x3c, !PT ;  /* 0x0000001805050212 */ /* 0x000fe200078e3cff */
[----:B------:R-:W-:Y:S06]  /*0d90*/  @P1 BRA `(.L_x_5) ;  /* 0xfffffff400481947 */ /* 0x000fec000383ffff */
[----:B------:R-:W-:-:S05]  /*0da0*/  VIADD R17, R17, 0x1 ;  /* 0x0000000111117836 */ /* 0x000fca0000000000 */
[----:B------:R-:W-:-:S13]  /*0db0*/  ISETP.NE.AND P0, PT, R17, 0x5, PT ;  /* 0x000000051100780c */ /* 0x000fda0003f05270 */
[----:B------:R-:W-:Y:S05]  /*0dc0*/  @P0 BRA `(.L_x_6) ;  /* 0xfffffff400300947 */ /* 0x000fea000383ffff */
[----:B------:R1:W-:Y:S01]  /*0dd0*/  STG.E.64 desc[UR4][R6.64+0x8], R4 ;  /* 0x0000080406007986 */ /* 0x0003e2000c101b04 */
[----:B------:R-:W-:Y:S01]  /*0de0*/  VIADD R14, R14, 0x1 ;  /* 0x000000010e0e7836 */ /* 0x000fe20000000000 */
[----:B------:R-:W-:Y:S02]  /*0df0*/  LOP3.LUT R11, R13, 0x3, RZ, 0xc0, !PT ;  /* 0x000000030d0b7812 */ /* 0x000fe400078ec0ff */
[----:B------:R1:W-:Y:S02]  /*0e00*/  STG.E.64 desc[UR4][R6.64+0x10], R2 ;  /* 0x0000100206007986 */ /* 0x0003e4000c101b04 */
[----:B------:R-:W-:Y:S02]  /*0e10*/  ISETP.GE.U32.AND P0, PT, R14, R11, PT ;  /* 0x0000000b0e00720c */ /* 0x000fe40003f06070 */
[----:B------:R1:W-:Y:S11]  /*0e20*/  STG.E desc[UR4][R6.64+0x4], R15 ;  /* 0x0000040f06007986 */ /* 0x0003f6000c101904 */
[----:B------:R-:W-:Y:S05]  /*0e30*/  @!P0 BRA `(.L_x_7) ;  /* 0xfffffff400048947 */ /* 0x000fea000383ffff */
.L_x_4:
[----:B------:R-:W-:Y:S05]  /*0e40*/  BSYNC.RECONVERGENT B1 ;  /* 0x0000000000017941 */ /* 0x000fea0003800200 */
.L_x_3:
[C---:B------:R-:W-:Y:S01]  /*0e50*/  ISETP.GT.U32.AND P0, PT, R13.reuse, 0x3, PT ;  /* 0x000000030d00780c */ /* 0x040fe20003f04070 */
[----:B------:R-:W-:Y:S01]  /*0e60*/  VIADD R12, R12, 0x1 ;  /* 0x000000010c0c7836 */ /* 0x000fe20000000000 */
[--C-:B------:R-:W-:Y:S02]  /*0e70*/  SHF.R.U64 R13, R13, 0x2, R0.reuse ;  /* 0x000000020d0d7819 */ /* 0x100fe40000001200 */
[----:B------:R-:W-:Y:S02]  /*0e80*/  ISETP.GT.U32.AND.EX P0, PT, R0, RZ, PT, P0 ;  /* 0x000000ff0000720c */ /* 0x000fe40003f04100 */
[----:B------:R-:W-:-:S11]  /*0e90*/  SHF.R.U32.HI R0, RZ, 0x2, R0 ;  /* 0x00000002ff007819 */ /* 0x000fd60000011600 */
[----:B------:R-:W-:Y:S05]  /*0ea0*/  @P0 BRA `(.L_x_8) ;  /* 0xfffffff000c80947 */ /* 0x000fea000383ffff */
.L_x_2:
[----:B------:R-:W-:Y:S05]  /*0eb0*/  BSYNC.RECONVERGENT B0 ;  /* 0x0000000000007941 */ /* 0x000fea0003800200 */
.L_x_1:
[----:B------:R-:W-:Y:S04]  /*0ec0*/  STG.E.64 desc[UR4][R6.64+0x18], RZ ;  /* 0x000018ff06007986 */ /* 0x000fe8000c101b04 */
[----:B------:R-:W-:Y:S04]  /*0ed0*/  STG.E desc[UR4][R6.64+0x20], RZ ;  /* 0x000020ff06007986 */ /* 0x000fe8000c101904 */
[----:B------:R-:W-:Y:S01]  /*0ee0*/  STG.E.64 desc[UR4][R6.64+0x28], RZ ;  /* 0x000028ff06007986 */ /* 0x000fe2000c101b04 */
[----:B------:R-:W-:Y:S05]  /*0ef0*/  EXIT ;  /* 0x000000000000794d */ /* 0x000fea0003800000 */
.L_x_9:
        /* <DEDUP_REMOVED lines=16> */
.L_x_11:


//--------------------- .nv.global.init           --------------------------
	.section	.nv.global.init,"aw",@progbits
	.align	4
.nv.global.init:
	.type		mrg32k3aM1SubSeq,@object
	.size		mrg32k3aM1SubSeq,(mrg32k3aM2SubSeq - mrg32k3aM1SubSeq)
mrg32k3aM1SubSeq:
        /*0000*/ 	.byte	0x0b, 0xcc, 0xee, 0x04, 0x73, 0x29, 0x8b, 0x6f, 0xf6, 0x53, 0x03, 0xf6, 0x23, 0xf6, 0xea, 0xda
        /* <DEDUP_REMOVED lines=125> */
	.type		mrg32k3aM2SubSeq,@object
	.size		mrg32k3aM2SubSeq,(mrg32k3aM1 - mrg32k3aM2SubSeq)
mrg32k3aM2SubSeq:
        /* <DEDUP_REMOVED lines=126> */
	.type		mrg32k3aM1,@object
	.size		mrg32k3aM1,(mrg32k3aM1Seq - mrg32k3aM1)
mrg32k3aM1:
        /* <DEDUP_REMOVED lines=144> */
	.type		mrg32k3aM1Seq,@object
	.size		mrg32k3aM1Seq,(mrg32k3aM2 - mrg32k3aM1Seq)
mrg32k3aM1Seq:
        /* <DEDUP_REMOVED lines=144> */
	.type		mrg32k3aM2,@object
	.size		mrg32k3aM2,(mrg32k3aM2Seq - mrg32k3aM2)
mrg32k3aM2:
        /* <DEDUP_REMOVED lines=144> */
	.type		mrg32k3aM2Seq,@object
	.size		mrg32k3aM2Seq,(precalc_xorwow_matrix - mrg32k3aM2Seq)
mrg32k3aM2Seq:
        /* <DEDUP_REMOVED lines=144> */
	.type		precalc_xorwow_matrix,@object
	.size		precalc_xorwow_matrix,(precalc_xorwow_offset_matrix - precalc_xorwow_matrix)
precalc_xorwow_matrix:
        /* <DEDUP_REMOVED lines=6400> */
	.type		precalc_xorwow_offset_matrix,@object
	.size		precalc_xorwow_offset_matrix,(.L_1 - precalc_xorwow_offset_matrix)
precalc_xorwow_offset_matrix:
        /* <DEDUP_REMOVED lines=6400> */
.L_1:


//--------------------- .nv.shared.reserved.0     --------------------------
	.section	.nv.shared.reserved.0,"aw",@nobits
	.weak		__nv_reservedSMEM_offset_0_alias
	.size		__nv_reservedSMEM_offset_0_alias, 0, 64
	.other		__nv_reservedSMEM_offset_0_alias,@"STO_CUDA_RESERVED_SHARED STV_DEFAULT"
__nv_reservedSMEM_offset_0_alias:
	.zero		0
	.zero		64


//--------------------- .nv.constant0._Z11init_matrixPiiiiP17curandStateXORWOW --------------------------
	.section	.nv.constant0._Z11init_matrixPiiiiP17curandStateXORWOW,"a",@progbits
	.sectionflags	@""
	.align	4
.nv.constant0._Z11init_matrixPiiiiP17curandStateXORWOW:
	.zero		928


//--------------------- .nv.constant0._Z12setup_kernelP17curandStateXORWOWy --------------------------
	.section	.nv.constant0._Z12setup_kernelP17curandStateXORWOWy,"a",@progbits
	.sectionflags	@""
	.align	4
.nv.constant0._Z12setup_kernelP17curandStateXORWOWy:
	.zero		912


//--------------------- SYMBOLS --------------------------

	.type		.nv.reservedSmem.offset0,@object
	.size		.nv.reservedSmem.offset0,0x4
